//
// Generated by NVIDIA NVVM Compiler
//
// Compiler Build ID: CL-36424714
// Cuda compilation tools, release 13.0, V13.0.88
// Based on NVVM 20.0.0
//

.version 9.0
.target sm_100
.address_size 64

	// .globl	_Z16imageConvolutionPfS_iiS_i

.visible .entry _Z16imageConvolutionPfS_iiS_i(
	.param .u64 .ptr .align 1 _Z16imageConvolutionPfS_iiS_i_param_0,
	.param .u64 .ptr .align 1 _Z16imageConvolutionPfS_iiS_i_param_1,
	.param .u32 _Z16imageConvolutionPfS_iiS_i_param_2,
	.param .u32 _Z16imageConvolutionPfS_iiS_i_param_3,
	.param .u64 .ptr .align 1 _Z16imageConvolutionPfS_iiS_i_param_4,
	.param .u32 _Z16imageConvolutionPfS_iiS_i_param_5
)
{
	.reg .pred 	%p<29>;
	.reg .b32 	%r<111>;
	.reg .b32 	%f<71>;
	.reg .b64 	%rd<57>;

	ld.param.u64 	%rd4, [_Z16imageConvolutionPfS_iiS_i_param_0];
	ld.param.u64 	%rd3, [_Z16imageConvolutionPfS_iiS_i_param_1];
	ld.param.u32 	%r22, [_Z16imageConvolutionPfS_iiS_i_param_2];
	ld.param.u32 	%r25, [_Z16imageConvolutionPfS_iiS_i_param_3];
	ld.param.u64 	%rd5, [_Z16imageConvolutionPfS_iiS_i_param_4];
	ld.param.u32 	%r24, [_Z16imageConvolutionPfS_iiS_i_param_5];
	cvta.to.global.u64 	%rd1, %rd5;
	cvta.to.global.u64 	%rd2, %rd4;
	mov.u32 	%r26, %ctaid.x;
	mov.u32 	%r27, %ntid.x;
	mov.u32 	%r28, %tid.x;
	mad.lo.s32 	%r1, %r26, %r27, %r28;
	mov.u32 	%r29, %ctaid.y;
	mov.u32 	%r30, %ntid.y;
	mov.u32 	%r31, %tid.y;
	mad.lo.s32 	%r32, %r29, %r30, %r31;
	setp.ge.s32 	%p1, %r1, %r22;
	setp.ge.s32 	%p2, %r32, %r25;
	or.pred  	%p3, %p1, %p2;
	@%p3 bra 	$L__BB0_16;
	setp.lt.s32 	%p4, %r24, 1;
	mov.f32 	%f69, 0f00000000;
	@%p4 bra 	$L__BB0_15;
	shr.u32 	%r34, %r24, 1;
	sub.s32 	%r3, %r1, %r34;
	sub.s32 	%r4, %r32, %r34;
	add.s32 	%r5, %r22, -1;
	add.s32 	%r6, %r25, -1;
	and.b32  	%r7, %r24, 7;
	and.b32  	%r8, %r24, 3;
	and.b32  	%r9, %r24, 2147483640;
	and.b32  	%r10, %r24, 1;
	mov.f32 	%f69, 0f00000000;
	mov.b32 	%r106, 0;
$L__BB0_3:
	setp.lt.u32 	%p5, %r24, 8;
	add.s32 	%r36, %r4, %r106;
	max.s32 	%r37, %r36, 0;
	setp.lt.s32 	%p6, %r37, %r25;
	selp.b32 	%r38, %r37, %r6, %p6;
	mul.lo.s32 	%r12, %r38, %r22;
	mul.lo.s32 	%r13, %r106, %r24;
	mov.b32 	%r109, 0;
	@%p5 bra 	$L__BB0_6;
	mov.b32 	%r107, 0;
$L__BB0_5:
	.pragma "nounroll";
	add.s32 	%r40, %r3, %r107;
	max.s32 	%r41, %r40, 0;
	setp.lt.s32 	%p7, %r41, %r22;
	selp.b32 	%r42, %r41, %r5, %p7;
	add.s32 	%r43, %r42, %r12;
	mul.wide.s32 	%rd6, %r43, 4;
	add.s64 	%rd7, %rd2, %rd6;
	ld.global.f32 	%f18, [%rd7];
	add.s32 	%r44, %r107, %r13;
	mul.wide.u32 	%rd8, %r44, 4;
	add.s64 	%rd9, %rd1, %rd8;
	ld.global.f32 	%f19, [%rd9];
	fma.rn.f32 	%f20, %f18, %f19, %f69;
	add.s32 	%r45, %r40, 1;
	max.s32 	%r46, %r45, 0;
	setp.lt.s32 	%p8, %r46, %r22;
	selp.b32 	%r47, %r46, %r5, %p8;
	add.s32 	%r48, %r47, %r12;
	mul.wide.s32 	%rd10, %r48, 4;
	add.s64 	%rd11, %rd2, %rd10;
	ld.global.f32 	%f21, [%rd11];
	ld.global.f32 	%f22, [%rd9+4];
	fma.rn.f32 	%f23, %f21, %f22, %f20;
	add.s32 	%r49, %r40, 2;
	max.s32 	%r50, %r49, 0;
	setp.lt.s32 	%p9, %r50, %r22;
	selp.b32 	%r51, %r50, %r5, %p9;
	add.s32 	%r52, %r51, %r12;
	mul.wide.s32 	%rd12, %r52, 4;
	add.s64 	%rd13, %rd2, %rd12;
	ld.global.f32 	%f24, [%rd13];
	ld.global.f32 	%f25, [%rd9+8];
	fma.rn.f32 	%f26, %f24, %f25, %f23;
	add.s32 	%r53, %r40, 3;
	max.s32 	%r54, %r53, 0;
	setp.lt.s32 	%p10, %r54, %r22;
	selp.b32 	%r55, %r54, %r5, %p10;
	add.s32 	%r56, %r55, %r12;
	mul.wide.s32 	%rd14, %r56, 4;
	add.s64 	%rd15, %rd2, %rd14;
	ld.global.f32 	%f27, [%rd15];
	ld.global.f32 	%f28, [%rd9+12];
	fma.rn.f32 	%f29, %f27, %f28, %f26;
	add.s32 	%r57, %r40, 4;
	max.s32 	%r58, %r57, 0;
	setp.lt.s32 	%p11, %r58, %r22;
	selp.b32 	%r59, %r58, %r5, %p11;
	add.s32 	%r60, %r59, %r12;
	mul.wide.s32 	%rd16, %r60, 4;
	add.s64 	%rd17, %rd2, %rd16;
	ld.global.f32 	%f30, [%rd17];
	ld.global.f32 	%f31, [%rd9+16];
	fma.rn.f32 	%f32, %f30, %f31, %f29;
	add.s32 	%r61, %r40, 5;
	max.s32 	%r62, %r61, 0;
	setp.lt.s32 	%p12, %r62, %r22;
	selp.b32 	%r63, %r62, %r5, %p12;
	add.s32 	%r64, %r63, %r12;
	mul.wide.s32 	%rd18, %r64, 4;
	add.s64 	%rd19, %rd2, %rd18;
	ld.global.f32 	%f33, [%rd19];
	ld.global.f32 	%f34, [%rd9+20];
	fma.rn.f32 	%f35, %f33, %f34, %f32;
	add.s32 	%r65, %r40, 6;
	max.s32 	%r66, %r65, 0;
	setp.lt.s32 	%p13, %r66, %r22;
	selp.b32 	%r67, %r66, %r5, %p13;
	add.s32 	%r68, %r67, %r12;
	mul.wide.s32 	%rd20, %r68, 4;
	add.s64 	%rd21, %rd2, %rd20;
	ld.global.f32 	%f36, [%rd21];
	ld.global.f32 	%f37, [%rd9+24];
	fma.rn.f32 	%f38, %f36, %f37, %f35;
	add.s32 	%r69, %r40, 7;
	max.s32 	%r70, %r69, 0;
	setp.lt.s32 	%p14, %r70, %r22;
	selp.b32 	%r71, %r70, %r5, %p14;
	add.s32 	%r72, %r71, %r12;
	mul.wide.s32 	%rd22, %r72, 4;
	add.s64 	%rd23, %rd2, %rd22;
	ld.global.f32 	%f39, [%rd23];
	ld.global.f32 	%f40, [%rd9+28];
	fma.rn.f32 	%f69, %f39, %f40, %f38;
	add.s32 	%r107, %r107, 8;
	setp.ne.s32 	%p15, %r107, %r9;
	mov.u32 	%r109, %r9;
	@%p15 bra 	$L__BB0_5;
$L__BB0_6:
	setp.eq.s32 	%p16, %r7, 0;
	@%p16 bra 	$L__BB0_14;
	add.s32 	%r73, %r7, -1;
	setp.lt.u32 	%p17, %r73, 3;
	@%p17 bra 	$L__BB0_9;
	add.s32 	%r74, %r3, %r109;
	max.s32 	%r75, %r74, 0;
	setp.lt.s32 	%p18, %r75, %r22;
	selp.b32 	%r76, %r75, %r5, %p18;
	add.s32 	%r77, %r76, %r12;
	mul.wide.s32 	%rd24, %r77, 4;
	add.s64 	%rd25, %rd2, %rd24;
	ld.global.f32 	%f42, [%rd25];
	add.s32 	%r78, %r109, %r13;
	mul.wide.u32 	%rd26, %r78, 4;
	add.s64 	%rd27, %rd1, %rd26;
	ld.global.f32 	%f43, [%rd27];
	fma.rn.f32 	%f44, %f42, %f43, %f69;
	add.s32 	%r79, %r74, 1;
	max.s32 	%r80, %r79, 0;
	setp.lt.s32 	%p19, %r80, %r22;
	selp.b32 	%r81, %r80, %r5, %p19;
	add.s32 	%r82, %r81, %r12;
	mul.wide.s32 	%rd28, %r82, 4;
	add.s64 	%rd29, %rd2, %rd28;
	ld.global.f32 	%f45, [%rd29];
	cvt.u64.u32 	%rd30, %r13;
	cvt.u64.u32 	%rd31, %r109;
	add.s64 	%rd32, %rd31, %rd30;
	shl.b64 	%rd33, %rd32, 2;
	add.s64 	%rd34, %rd1, %rd33;
	ld.global.f32 	%f46, [%rd34+4];
	fma.rn.f32 	%f47, %f45, %f46, %f44;
	add.s32 	%r83, %r74, 2;
	max.s32 	%r84, %r83, 0;
	setp.lt.s32 	%p20, %r84, %r22;
	selp.b32 	%r85, %r84, %r5, %p20;
	add.s32 	%r86, %r85, %r12;
	mul.wide.s32 	%rd35, %r86, 4;
	add.s64 	%rd36, %rd2, %rd35;
	ld.global.f32 	%f48, [%rd36];
	ld.global.f32 	%f49, [%rd34+8];
	fma.rn.f32 	%f50, %f48, %f49, %f47;
	add.s32 	%r87, %r74, 3;
	max.s32 	%r88, %r87, 0;
	setp.lt.s32 	%p21, %r88, %r22;
	selp.b32 	%r89, %r88, %r5, %p21;
	add.s32 	%r90, %r89, %r12;
	mul.wide.s32 	%rd37, %r90, 4;
	add.s64 	%rd38, %rd2, %rd37;
	ld.global.f32 	%f51, [%rd38];
	ld.global.f32 	%f52, [%rd34+12];
	fma.rn.f32 	%f69, %f51, %f52, %f50;
	add.s32 	%r109, %r109, 4;
$L__BB0_9:
	setp.eq.s32 	%p22, %r8, 0;
	@%p22 bra 	$L__BB0_14;
	setp.eq.s32 	%p23, %r8, 1;
	@%p23 bra 	$L__BB0_12;
	add.s32 	%r91, %r3, %r109;
	max.s32 	%r92, %r91, 0;
	setp.lt.s32 	%p24, %r92, %r22;
	selp.b32 	%r93, %r92, %r5, %p24;
	add.s32 	%r94, %r93, %r12;
	mul.wide.s32 	%rd39, %r94, 4;
	add.s64 	%rd40, %rd2, %rd39;
	ld.global.f32 	%f54, [%rd40];
	add.s32 	%r95, %r109, %r13;
	mul.wide.u32 	%rd41, %r95, 4;
	add.s64 	%rd42, %rd1, %rd41;
	ld.global.f32 	%f55, [%rd42];
	fma.rn.f32 	%f56, %f54, %f55, %f69;
	add.s32 	%r96, %r91, 1;
	max.s32 	%r97, %r96, 0;
	setp.lt.s32 	%p25, %r97, %r22;
	selp.b32 	%r98, %r97, %r5, %p25;
	add.s32 	%r99, %r98, %r12;
	mul.wide.s32 	%rd43, %r99, 4;
	add.s64 	%rd44, %rd2, %rd43;
	ld.global.f32 	%f57, [%rd44];
	cvt.u64.u32 	%rd45, %r13;
	cvt.u64.u32 	%rd46, %r109;
	add.s64 	%rd47, %rd46, %rd45;
	shl.b64 	%rd48, %rd47, 2;
	add.s64 	%rd49, %rd1, %rd48;
	ld.global.f32 	%f58, [%rd49+4];
	fma.rn.f32 	%f69, %f57, %f58, %f56;
	add.s32 	%r109, %r109, 2;
$L__BB0_12:
	setp.eq.s32 	%p26, %r10, 0;
	@%p26 bra 	$L__BB0_14;
	add.s32 	%r100, %r3, %r109;
	max.s32 	%r101, %r100, 0;
	setp.lt.s32 	%p27, %r101, %r22;
	selp.b32 	%r102, %r101, %r5, %p27;
	add.s32 	%r103, %r102, %r12;
	mul.wide.s32 	%rd50, %r103, 4;
	add.s64 	%rd51, %rd2, %rd50;
	ld.global.f32 	%f59, [%rd51];
	add.s32 	%r104, %r109, %r13;
	mul.wide.u32 	%rd52, %r104, 4;
	add.s64 	%rd53, %rd1, %rd52;
	ld.global.f32 	%f60, [%rd53];
	fma.rn.f32 	%f69, %f59, %f60, %f69;
$L__BB0_14:
	add.s32 	%r106, %r106, 1;
	setp.ne.s32 	%p28, %r106, %r24;
	@%p28 bra 	$L__BB0_3;
$L__BB0_15:
	mad.lo.s32 	%r105, %r22, %r32, %r1;
	cvta.to.global.u64 	%rd54, %rd3;
	mul.wide.s32 	%rd55, %r105, 4;
	add.s64 	%rd56, %rd54, %rd55;
	st.global.f32 	[%rd56], %f69;
$L__BB0_16:
	ret;

}


// ===== COMPILED SASS (sm_100) =====

	.target	sm_100

	.elftype	@"ET_EXEC"


//--------------------- .note.nv.tkinfo           --------------------------
	.section	.note.nv.tkinfo,"",@"SHT_NOTE"
	.sectionflags	@"SHF_NOTE_NV_TKINFO"
	.tkinfo
        /*0018*/ 	.word	0x00000002
        /*0030*/ 	.string	""
        /*0030*/ 	.string	"ptxas"
        /*0030*/ 	.string	"Cuda compilation tools, release 13.0, V13.0.88"
        /*0030*/ 	.string	"Build cuda_13.0.r13.0/compiler.36424714_0"
        /*0030*/ 	.string	"-arch sm_100 -m 64 "



//--------------------- .note.nv.cuinfo           --------------------------
	.section	.note.nv.cuinfo,"",@"SHT_NOTE"
	.sectionflags	@"SHF_NOTE_NV_CUINFO"
        /*0018*/ 	.short	0x0002
        /*001a*/ 	.short	0x0064
        /*001c*/ 	.short	0x0082
	.zero		2


//--------------------- .nv.info                  --------------------------
	.section	.nv.info,"",@"SHT_CUDA_INFO"
	.align	4


	//----- nvinfo : EIATTR_REGCOUNT
	.align		4
        /*0000*/ 	.byte	0x04, 0x2f
        /*0002*/ 	.short	(.L_1 - .L_0)
	.align		4
.L_0:
        /*0004*/ 	.word	index@(_Z16imageConvolutionPfS_iiS_i)
        /*0008*/ 	.word	0x00000020


	//----- nvinfo : EIATTR_FRAME_SIZE
	.align		4
.L_1:
        /*000c*/ 	.byte	0x04, 0x11
        /*000e*/ 	.short	(.L_3 - .L_2)
	.align		4
.L_2:
        /*0010*/ 	.word	index@(_Z16imageConvolutionPfS_iiS_i)
        /*0014*/ 	.word	0x00000000


	//----- nvinfo : EIATTR_MIN_STACK_SIZE
	.align		4
.L_3:
        /*0018*/ 	.byte	0x04, 0x12
        /*001a*/ 	.short	(.L_5 - .L_4)
	.align		4
.L_4:
        /*001c*/ 	.word	index@(_Z16imageConvolutionPfS_iiS_i)
        /*0020*/ 	.word	0x00000000
.L_5:


//--------------------- .nv.compat                --------------------------
	.section	.nv.compat,"",@"SHT_CUDA_COMPAT_INFO"
	.align	4
        /*0000*/ 	.byte	0x02, 0x09, 0x00, 0x00, 0x02, 0x02, 0x01, 0x00, 0x02, 0x05, 0x05, 0x00, 0x03, 0x07, 0x01, 0x01
        /*0010*/ 	.byte	0x02, 0x03, 0x00, 0x00, 0x02, 0x06, 0x01, 0x00, 0x04, 0x0b, 0x08, 0x00, 0x09, 0x00, 0x00, 0x00
        /*0020*/ 	.byte	0x00, 0x00, 0x00, 0x00


//--------------------- .nv.info._Z16imageConvolutionPfS_iiS_i --------------------------
	.section	.nv.info._Z16imageConvolutionPfS_iiS_i,"",@"SHT_CUDA_INFO"
	.sectionflags	@""
	.align	4


	//----- nvinfo : EIATTR_CUDA_API_VERSION
	.align		4
        /*0000*/ 	.byte	0x04, 0x37
        /*0002*/ 	.short	(.L_7 - .L_6)
.L_6:
        /*0004*/ 	.word	0x00000082


	//----- nvinfo : EIATTR_KPARAM_INFO
	.align		4
.L_7:
        /*0008*/ 	.byte	0x04, 0x17
        /*000a*/ 	.short	(.L_9 - .L_8)
.L_8:
        /*000c*/ 	.word	0x00000000
        /*0010*/ 	.short	0x0005
        /*0012*/ 	.short	0x0020
        /*0014*/ 	.byte	0x00, 0xf0, 0x11, 0x00


	//----- nvinfo : EIATTR_KPARAM_INFO
	.align		4
.L_9:
        /*0018*/ 	.byte	0x04, 0x17
        /*001a*/ 	.short	(.L_11 - .L_10)
.L_10:
        /*001c*/ 	.word	0x00000000
        /*0020*/ 	.short	0x0004
        /*0022*/ 	.short	0x0018
        /*0024*/ 	.byte	0x00, 0xf5, 0x21, 0x00


	//----- nvinfo : EIATTR_KPARAM_INFO
	.align		4
.L_11:
        /*0028*/ 	.byte	0x04, 0x17
        /*002a*/ 	.short	(.L_13 - .L_12)
.L_12:
        /*002c*/ 	.word	0x00000000
        /*0030*/ 	.short	0x0003
        /*0032*/ 	.short	0x0014
        /*0034*/ 	.byte	0x00, 0xf0, 0x11, 0x00


	//----- nvinfo : EIATTR_KPARAM_INFO
	.align		4
.L_13:
        /*0038*/ 	.byte	0x04, 0x17
        /*003a*/ 	.short	(.L_15 - .L_14)
.L_14:
        /*003c*/ 	.word	0x00000000
        /*0040*/ 	.short	0x0002
        /*0042*/ 	.short	0x0010
        /*0044*/ 	.byte	0x00, 0xf0, 0x11, 0x00


	//----- nvinfo : EIATTR_KPARAM_INFO
	.align		4
.L_15:
        /*0048*/ 	.byte	0x04, 0x17
        /*004a*/ 	.short	(.L_17 - .L_16)
.L_16:
        /*004c*/ 	.word	0x00000000
        /*0050*/ 	.short	0x0001
        /*0052*/ 	.short	0x0008
        /*0054*/ 	.byte	0x00, 0xf5, 0x21, 0x00


	//----- nvinfo : EIATTR_KPARAM_INFO
	.align		4
.L_17:
        /*0058*/ 	.byte	0x04, 0x17
        /*005a*/ 	.short	(.L_19 - .L_18)
.L_18:
        /*005c*/ 	.word	0x00000000
        /*0060*/ 	.short	0x0000
        /*0062*/ 	.short	0x0000
        /*0064*/ 	.byte	0x00, 0xf5, 0x21, 0x00


	//----- nvinfo : EIATTR_SPARSE_MMA_MASK
	.align		4
.L_19:
        /*0068*/ 	.byte	0x03, 0x50
        /*006a*/ 	.short	0x0000


	//----- nvinfo : EIATTR_MAXREG_COUNT
	.align		4
        /*006c*/ 	.byte	0x03, 0x1b
        /*006e*/ 	.short	0x00ff


	//----- nvinfo : EIATTR_MERCURY_ISA_VERSION
	.align		4
        /*0070*/ 	.byte	0x03, 0x5f
        /*0072*/ 	.short	0x0101


	//----- nvinfo : EIATTR_VRC_CTA_INIT_COUNT
	.align		4
        /*0074*/ 	.byte	0x02, 0x4a
	.zero		1
	.zero		1


	//----- nvinfo : EIATTR_EXIT_INSTR_OFFSETS
	.align		4
        /*0078*/ 	.byte	0x04, 0x1c
        /*007a*/ 	.short	(.L_21 - .L_20)


	//   ....[0]....
.L_20:
        /*007c*/ 	.word	0x000000c0


	//   ....[1]....
        /*0080*/ 	.word	0x00000d80


	//----- nvinfo : EIATTR_CBANK_PARAM_SIZE
	.align		4
.L_21:
        /*0084*/ 	.byte	0x03, 0x19
        /*0086*/ 	.short	0x0024


	//----- nvinfo : EIATTR_PARAM_CBANK
	.align		4
        /*0088*/ 	.byte	0x04, 0x0a
        /*008a*/ 	.short	(.L_23 - .L_22)
	.align		4
.L_22:
        /*008c*/ 	.word	index@(.nv.constant0._Z16imageConvolutionPfS_iiS_i)
        /*0090*/ 	.short	0x0380
        /*0092*/ 	.short	0x0024


	//----- nvinfo : EIATTR_SW_WAR
	.align		4
.L_23:
        /*0094*/ 	.byte	0x04, 0x36
        /*0096*/ 	.short	(.L_25 - .L_24)
.L_24:
        /*0098*/ 	.word	0x00000008
.L_25:


//--------------------- .nv.callgraph             --------------------------
	.section	.nv.callgraph,"",@"SHT_CUDA_CALLGRAPH"
	.align	4
	.sectionentsize	8
	.align		4
        /*0000*/ 	.word	0x00000000
	.align		4
        /*0004*/ 	.word	0xffffffff
	.align		4
        /*0008*/ 	.word	0x00000000
	.align		4
        /*000c*/ 	.word	0xfffffffe
	.align		4
        /*0010*/ 	.word	0x00000000
	.align		4
        /*0014*/ 	.word	0xfffffffd
	.align		4
        /*0018*/ 	.word	0x00000000
	.align		4
        /*001c*/ 	.word	0xfffffffc


//--------------------- .text._Z16imageConvolutionPfS_iiS_i --------------------------
	.section	.text._Z16imageConvolutionPfS_iiS_i,"ax",@progbits
	.align	128
        .global         _Z16imageConvolutionPfS_iiS_i
        .type           _Z16imageConvolutionPfS_iiS_i,@function
        .size           _Z16imageConvolutionPfS_iiS_i,(.L_x_8 - _Z16imageConvolutionPfS_iiS_i)
        .other          _Z16imageConvolutionPfS_iiS_i,@"STO_CUDA_ENTRY STV_DEFAULT"
_Z16imageConvolutionPfS_iiS_i:
.text._Z16imageConvolutionPfS_iiS_i:
[----:B------:R-:W-:Y:S01]  /*0000*/  LDC R1, c[0x0][0x37c] ;  /* 0x0000df00ff017b82 */ /* 0x000fe20000000800 */
[----:B------:R-:W0:Y:S07]  /*0010*/  S2R R3, SR_TID.Y ;  /* 0x0000000000037919 */ /* 0x000e2e0000002200 */
[----:B------:R-:W1:Y:S01]  /*0020*/  LDC R21, c[0x0][0x360] ;  /* 0x0000d800ff157b82 */ /* 0x000e620000000800 */
[----:B------:R-:W2:Y:S01]  /*0030*/  LDCU.64 UR14, c[0x0][0x390] ;  /* 0x00007200ff0e77ac */ /* 0x000ea20008000a00 */
[----:B------:R-:W1:Y:S06]  /*0040*/  S2R R2, SR_TID.X ;  /* 0x0000000000027919 */ /* 0x000e6c0000002100 */
[----:B------:R-:W0:Y:S08]  /*0050*/  S2UR UR5, SR_CTAID.Y ;  /* 0x00000000000579c3 */ /* 0x000e300000002600 */
[----:B------:R-:W0:Y:S08]  /*0060*/  LDC R0, c[0x0][0x364] ;  /* 0x0000d900ff007b82 */ /* 0x000e300000000800 */
[----:B------:R-:W1:Y:S01]  /*0070*/  S2UR UR4, SR_CTAID.X ;  /* 0x00000000000479c3 */ /* 0x000e620000002500 */
[----:B0-----:R-:W-:-:S05]  /*0080*/  IMAD R0, R0, UR5, R3 ;  /* 0x0000000500007c24 */ /* 0x001fca000f8e0203 */
[----:B--2---:R-:W-:Y:S01]  /*0090*/  ISETP.GE.AND P0, PT, R0, UR15, PT ;  /* 0x0000000f00007c0c */ /* 0x004fe2000bf06270 */
[----:B-1----:R-:W-:-:S05]  /*00a0*/  IMAD R21, R21, UR4, R2 ;  /* 0x0000000415157c24 */ /* 0x002fca000f8e0202 */
[----:B------:R-:W-:-:S13]  /*00b0*/  ISETP.GE.OR P0, PT, R21, UR14, P0 ;  /* 0x0000000e15007c0c */ /* 0x000fda0008706670 */
[----:B------:R-:W-:Y:S05]  /*00c0*/  @P0 EXIT ;  /* 0x000000000000094d */ /* 0x000fea0003800000 */
[----:B------:R-:W0:Y:S01]  /*00d0*/  LDCU UR5, c[0x0][0x3a0] ;  /* 0x00007400ff0577ac */ /* 0x000e220008000800 */
[----:B------:R-:W-:Y:S01]  /*00e0*/  IMAD.MOV.U32 R24, RZ, RZ, RZ ;  /* 0x000000ffff187224 */ /* 0x000fe200078e00ff */
[----:B------:R-:W1:Y:S01]  /*00f0*/  LDCU.64 UR12, c[0x0][0x358] ;  /* 0x00006b00ff0c77ac */ /* 0x000e620008000a00 */
[----:B0-----:R-:W-:-:S09]  /*0100*/  UISETP.GE.AND UP0, UPT, UR5, 0x1, UPT ;  /* 0x000000010500788c */ /* 0x001fd2000bf06270 */
[----:B-1----:R-:W-:Y:S05]  /*0110*/  BRA.U !UP0, `(.L_x_0) ;  /* 0x0000000d08047547 */ /* 0x002fea000b800000 */
[----:B------:R-:W-:Y:S01]  /*0120*/  USHF.R.U32.HI UR4, URZ, 0x1, UR5 ;  /* 0x00000001ff047899 */ /* 0x000fe20008011605 */
[----:B------:R-:W-:Y:S01]  /*0130*/  IMAD.MOV.U32 R24, RZ, RZ, RZ ;  /* 0x000000ffff187224 */ /* 0x000fe200078e00ff */
[----:B------:R-:W-:Y:S02]  /*0140*/  ULOP3.LUT UR8, UR5, 0x7, URZ, 0xc0, !UPT ;  /* 0x0000000705087892 */ /* 0x000fe4000f8ec0ff */
[----:B------:R-:W-:Y:S02]  /*0150*/  ULOP3.LUT UR9, UR5, 0x3, URZ, 0xc0, !UPT ;  /* 0x0000000305097892 */ /* 0x000fe4000f8ec0ff */
[----:B------:R-:W-:Y:S01]  /*0160*/  IADD3 R23, PT, PT, R21, -UR4, RZ ;  /* 0x8000000415177c10 */ /* 0x000fe2000fffe0ff */
[----:B------:R-:W-:Y:S01]  /*0170*/  VIADD R26, R0, -UR4 ;  /* 0x80000004001a7c36 */ /* 0x000fe20008000000 */
[----:B------:R-:W-:Y:S02]  /*0180*/  UIADD3 UR6, UPT, UPT, UR14, -0x1, URZ ;  /* 0xffffffff0e067890 */ /* 0x000fe4000fffe0ff */
[----:B------:R-:W-:-:S02]  /*0190*/  UIADD3 UR7, UPT, UPT, UR15, -0x1, URZ ;  /* 0xffffffff0f077890 */ /* 0x000fc4000fffe0ff */
[----:B------:R-:W-:Y:S01]  /*01a0*/  ULOP3.LUT UR5, UR5, 0x7ffffff8, URZ, 0xc0, !UPT ;  /* 0x7ffffff805057892 */ /* 0x000fe2000f8ec0ff */
[----:B------:R-:W-:-:S11]  /*01b0*/  UMOV UR4, URZ ;  /* 0x000000ff00047c82 */ /* 0x000fd60008000000 */
.L_x_6:
[----:B------:R-:W0:Y:S01]  /*01c0*/  LDCU UR16, c[0x0][0x3a0] ;  /* 0x00007400ff1077ac */ /* 0x000e220008000800 */
[----:B------:R-:W-:Y:S01]  /*01d0*/  VIADDMNMX R22, R26, UR4, RZ, !PT ;  /* 0x000000041a167c46 */ /* 0x000fe2000f8001ff */
[----:B------:R-:W-:Y:S01]  /*01e0*/  HFMA2 R6, -RZ, RZ, 0, 0 ;  /* 0x00000000ff067431 */ /* 0x000fe200000001ff */
[----:B------:R-:W1:Y:S01]  /*01f0*/  LDCU UR10, c[0x0][0x394] ;  /* 0x00007280ff0a77ac */ /* 0x000e620008000800 */
[----:B0-----:R-:W-:Y:S02]  /*0200*/  UISETP.GE.U32.AND UP1, UPT, UR16, 0x8, UPT ;  /* 0x000000081000788c */ /* 0x001fe4000bf26070 */
[----:B------:R-:W-:Y:S01]  /*0210*/  UIMAD UR11, UR4, UR16, URZ ;  /* 0x00000010040b72a4 */ /* 0x000fe2000f8e02ff */
[----:B-1----:R-:W-:Y:S01]  /*0220*/  ISETP.GE.AND P0, PT, R22, UR10, PT ;  /* 0x0000000a16007c0c */ /* 0x002fe2000bf06270 */
[----:B------:R-:W-:-:S03]  /*0230*/  UIADD3 UR4, UPT, UPT, UR4, 0x1, URZ ;  /* 0x0000000104047890 */ /* 0x000fc6000fffe0ff */
[----:B------:R-:W-:Y:S01]  /*0240*/  SEL R22, R22, UR7, !P0 ;  /* 0x0000000716167c07 */ /* 0x000fe2000c000000 */
[----:B------:R-:W-:Y:S01]  /*0250*/  UISETP.NE.AND UP0, UPT, UR4, UR16, UPT ;  /* 0x000000100400728c */ /* 0x000fe2000bf05270 */
[----:B------:R-:W-:Y:S10]  /*0260*/  BRA.U !UP1, `(.L_x_1) ;  /* 0x00000005092c7547 */ /* 0x000ff4000b800000 */
[----:B------:R-:W-:Y:S01]  /*0270*/  IMAD.MOV.U32 R20, RZ, RZ, RZ ;  /* 0x000000ffff147224 */ /* 0x000fe200078e00ff */
[----:B------:R-:W0:Y:S06]  /*0280*/  LDCU UR10, c[0x0][0x390] ;  /* 0x00007200ff0a77ac */ /* 0x000e2c0008000800 */
.L_x_2:
[----:B------:R-:W1:Y:S01]  /*0290*/  LDC.64 R2, c[0x0][0x398] ;  /* 0x0000e600ff027b82 */ /* 0x000e620000000a00 */
[----:B------:R-:W-:Y:S01]  /*02a0*/  IADD3 R5, PT, PT, R20, UR11, RZ ;  /* 0x0000000b14057c10 */ /* 0x000fe2000fffe0ff */
[----:B------:R-:W-:-:S05]  /*02b0*/  IMAD.IADD R4, R23, 0x1, R20 ;  /* 0x0000000117047824 */ /* 0x000fca00078e0214 */
[C---:B------:R-:W-:Y:S01]  /*02c0*/  VIADDMNMX R6, R4.reuse, 0x1, RZ, !PT ;  /* 0x0000000104067846 */ /* 0x040fe200078001ff */
[----:B------:R-:W2:Y:S01]  /*02d0*/  LDC.64 R18, c[0x0][0x380] ;  /* 0x0000e000ff127b82 */ /* 0x000ea20000000a00 */
[C---:B------:R-:W-:Y:S02]  /*02e0*/  VIADDMNMX R8, R4.reuse, 0x2, RZ, !PT ;  /* 0x0000000204087846 */ /* 0x040fe400078001ff */
[C---:B------:R-:W-:Y:S02]  /*02f0*/  VIADDMNMX R10, R4.reuse, 0x3, RZ, !PT ;  /* 0x00000003040a7846 */ /* 0x040fe400078001ff */
[C---:B------:R-:W-:Y:S02]  /*0300*/  VIADDMNMX R12, R4.reuse, 0x4, RZ, !PT ;  /* 0x00000004040c7846 */ /* 0x040fe400078001ff */
[C---:B------:R-:W-:Y:S02]  /*0310*/  VIADDMNMX R14, R4.reuse, 0x5, RZ, !PT ;  /* 0x00000005040e7846 */ /* 0x040fe400078001ff */
[----:B------:R-:W-:-:S02]  /*0320*/  VIADDMNMX R16, R4, 0x6, RZ, !PT ;  /* 0x0000000604107846 */ /* 0x000fc400078001ff */
[----:B0-----:R-:W-:Y:S02]  /*0330*/  ISETP.GE.AND P5, PT, R6, UR10, PT ;  /* 0x0000000a06007c0c */ /* 0x001fe4000bfa6270 */
[----:B------:R-:W-:Y:S02]  /*0340*/  ISETP.GE.AND P4, PT, R8, UR10, PT ;  /* 0x0000000a08007c0c */ /* 0x000fe4000bf86270 */
[----:B------:R-:W-:Y:S01]  /*0350*/  ISETP.GE.AND P3, PT, R10, UR10, PT ;  /* 0x0000000a0a007c0c */ /* 0x000fe2000bf66270 */
[----:B-1----:R-:W-:Y:S01]  /*0360*/  IMAD.WIDE.U32 R2, R5, 0x4, R2 ;  /* 0x0000000405027825 */ /* 0x002fe200078e0002 */
[----:B------:R-:W-:Y:S02]  /*0370*/  VIMNMX R5, PT, PT, RZ, R4, !PT ;  /* 0x00000004ff057248 */ /* 0x000fe40007fe0100 */
[----:B------:R-:W-:Y:S02]  /*0380*/  VIADDMNMX R4, R4, 0x7, RZ, !PT ;  /* 0x0000000704047846 */ /* 0x000fe400078001ff */
[----:B------:R-:W-:Y:S01]  /*0390*/  ISETP.GE.AND P6, PT, R5, UR10, PT ;  /* 0x0000000a05007c0c */ /* 0x000fe2000bfc6270 */
[----:B------:R-:W3:Y:S01]  /*03a0*/  LDG.E R27, desc[UR12][R2.64+0x4] ;  /* 0x0000040c021b7981 */ /* 0x000ee2000c1e1900 */
[----:B------:R-:W-:-:S02]  /*03b0*/  ISETP.GE.AND P2, PT, R12, UR10, PT ;  /* 0x0000000a0c007c0c */ /* 0x000fc4000bf46270 */
[----:B------:R-:W-:Y:S01]  /*03c0*/  SEL R5, R5, UR6, !P6 ;  /* 0x0000000605057c07 */ /* 0x000fe2000f000000 */
[----:B------:R-:W4:Y:S01]  /*03d0*/  LDG.E R29, desc[UR12][R2.64+0x8] ;  /* 0x0000080c021d7981 */ /* 0x000f22000c1e1900 */
[----:B------:R-:W-:Y:S02]  /*03e0*/  ISETP.GE.AND P1, PT, R14, UR10, PT ;  /* 0x0000000a0e007c0c */ /* 0x000fe4000bf26270 */
[----:B------:R-:W-:Y:S01]  /*03f0*/  ISETP.GE.AND P0, PT, R16, UR10, PT ;  /* 0x0000000a10007c0c */ /* 0x000fe2000bf06270 */
[----:B------:R-:W-:Y:S01]  /*0400*/  IMAD R5, R22, UR10, R5 ;  /* 0x0000000a16057c24 */ /* 0x000fe2000f8e0205 */
[----:B------:R-:W-:Y:S01]  /*0410*/  ISETP.GE.AND P6, PT, R4, UR10, PT ;  /* 0x0000000a04007c0c */ /* 0x000fe2000bfc6270 */
[----:B------:R-:W5:Y:S01]  /*0420*/  LDG.E R28, desc[UR12][R2.64+0xc] ;  /* 0x00000c0c021c7981 */ /* 0x000f62000c1e1900 */
[----:B------:R-:W-:Y:S02]  /*0430*/  SEL R7, R6, UR6, !P5 ;  /* 0x0000000606077c07 */ /* 0x000fe4000e800000 */
[----:B------:R-:W-:-:S02]  /*0440*/  SEL R9, R8, UR6, !P4 ;  /* 0x0000000608097c07 */ /* 0x000fc4000e000000 */
[----:B------:R-:W-:Y:S01]  /*0450*/  SEL R11, R10, UR6, !P3 ;  /* 0x000000060a0b7c07 */ /* 0x000fe2000d800000 */
[----:B------:R-:W-:Y:S01]  /*0460*/  IMAD R7, R22, UR10, R7 ;  /* 0x0000000a16077c24 */ /* 0x000fe2000f8e0207 */
[----:B------:R-:W-:Y:S01]  /*0470*/  SEL R13, R12, UR6, !P2 ;  /* 0x000000060c0d7c07 */ /* 0x000fe2000d000000 */
[----:B------:R-:W-:Y:S01]  /*0480*/  IMAD R9, R22, UR10, R9 ;  /* 0x0000000a16097c24 */ /* 0x000fe2000f8e0209 */
[----:B------:R-:W-:Y:S01]  /*0490*/  SEL R15, R14, UR6, !P1 ;  /* 0x000000060e0f7c07 */ /* 0x000fe2000c800000 */
[----:B------:R-:W-:Y:S01]  /*04a0*/  IMAD R11, R22, UR10, R11 ;  /* 0x0000000a160b7c24 */ /* 0x000fe2000f8e020b */
[----:B------:R-:W-:Y:S01]  /*04b0*/  SEL R17, R16, UR6, !P0 ;  /* 0x0000000610117c07 */ /* 0x000fe2000c000000 */
[----:B------:R-:W-:Y:S01]  /*04c0*/  IMAD R13, R22, UR10, R13 ;  /* 0x0000000a160d7c24 */ /* 0x000fe2000f8e020d */
[----:B------:R-:W-:Y:S01]  /*04d0*/  SEL R25, R4, UR6, !P6 ;  /* 0x0000000604197c07 */ /* 0x000fe2000f000000 */
[C---:B------:R-:W-:Y:S02]  /*04e0*/  IMAD R15, R22.reuse, UR10, R15 ;  /* 0x0000000a160f7c24 */ /* 0x040fe4000f8e020f */
[----:B------:R-:W-:-:S02]  /*04f0*/  IMAD R17, R22, UR10, R17 ;  /* 0x0000000a16117c24 */ /* 0x000fc4000f8e0211 */
[----:B------:R-:W-:Y:S02]  /*0500*/  IMAD R25, R22, UR10, R25 ;  /* 0x0000000a16197c24 */ /* 0x000fe4000f8e0219 */
[----:B--2---:R-:W-:-:S04]  /*0510*/  IMAD.WIDE R4, R5, 0x4, R18 ;  /* 0x0000000405047825 */ /* 0x004fc800078e0212 */
[--C-:B------:R-:W-:Y:S02]  /*0520*/  IMAD.WIDE R6, R7, 0x4, R18.reuse ;  /* 0x0000000407067825 */ /* 0x100fe400078e0212 */
[----:B------:R-:W2:Y:S02]  /*0530*/  LDG.E R5, desc[UR12][R4.64] ;  /* 0x0000000c04057981 */ /* 0x000ea4000c1e1900 */
[--C-:B------:R-:W-:Y:S02]  /*0540*/  IMAD.WIDE R8, R9, 0x4, R18.reuse ;  /* 0x0000000409087825 */ /* 0x100fe400078e0212 */
[----:B------:R-:W3:Y:S02]  /*0550*/  LDG.E R6, desc[UR12][R6.64] ;  /* 0x0000000c06067981 */ /* 0x000ee4000c1e1900 */
[--C-:B------:R-:W-:Y:S02]  /*0560*/  IMAD.WIDE R10, R11, 0x4, R18.reuse ;  /* 0x000000040b0a7825 */ /* 0x100fe400078e0212 */
[----:B------:R-:W4:Y:S02]  /*0570*/  LDG.E R8, desc[UR12][R8.64] ;  /* 0x0000000c08087981 */ /* 0x000f24000c1e1900 */
[----:B------:R-:W-:-:S02]  /*0580*/  IMAD.WIDE R12, R13, 0x4, R18 ;  /* 0x000000040d0c7825 */ /* 0x000fc400078e0212 */
[----:B------:R-:W5:Y:S02]  /*0590*/  LDG.E R10, desc[UR12][R10.64] ;  /* 0x0000000c0a0a7981 */ /* 0x000f64000c1e1900 */
[--C-:B------:R-:W-:Y:S02]  /*05a0*/  IMAD.WIDE R14, R15, 0x4, R18.reuse ;  /* 0x000000040f0e7825 */ /* 0x100fe400078e0212 */
[----:B------:R-:W5:Y:S02]  /*05b0*/  LDG.E R12, desc[UR12][R12.64] ;  /* 0x0000000c0c0c7981 */ /* 0x000f64000c1e1900 */
[--C-:B------:R-:W-:Y:S02]  /*05c0*/  IMAD.WIDE R16, R17, 0x4, R18.reuse ;  /* 0x0000000411107825 */ /* 0x100fe400078e0212 */
[----:B------:R-:W5:Y:S02]  /*05d0*/  LDG.E R7, desc[UR12][R2.64+0x10] ;  /* 0x0000100c02077981 */ /* 0x000f64000c1e1900 */
[----:B------:R-:W-:-:S02]  /*05e0*/  IMAD.WIDE R18, R25, 0x4, R18 ;  /* 0x0000000419127825 */ /* 0x000fc400078e0212 */
[----:B------:R-:W2:Y:S04]  /*05f0*/  LDG.E R25, desc[UR12][R2.64] ;  /* 0x0000000c02197981 */ /* 0x000ea8000c1e1900 */
[----:B------:R-:W5:Y:S04]  /*0600*/  LDG.E R14, desc[UR12][R14.64] ;  /* 0x0000000c0e0e7981 */ /* 0x000f68000c1e1900 */
[----:B------:R-:W5:Y:S04]  /*0610*/  LDG.E R4, desc[UR12][R2.64+0x14] ;  /* 0x0000140c02047981 */ /* 0x000f68000c1e1900 */
[----:B------:R-:W5:Y:S04]  /*0620*/  LDG.E R16, desc[UR12][R16.64] ;  /* 0x0000000c10107981 */ /* 0x000f68000c1e1900 */
[----:B------:R-:W5:Y:S04]  /*0630*/  LDG.E R9, desc[UR12][R2.64+0x18] ;  /* 0x0000180c02097981 */ /* 0x000f68000c1e1900 */
[----:B------:R-:W5:Y:S04]  /*0640*/  LDG.E R18, desc[UR12][R18.64] ;  /* 0x0000000c12127981 */ /* 0x000f68000c1e1900 */
[----:B------:R-:W5:Y:S01]  /*0650*/  LDG.E R11, desc[UR12][R2.64+0x1c] ;  /* 0x00001c0c020b7981 */ /* 0x000f62000c1e1900 */
[----:B------:R-:W-:-:S04]  /*0660*/  IADD3 R20, PT, PT, R20, 0x8, RZ ;  /* 0x0000000814147810 */ /* 0x000fc80007ffe0ff */
[----:B------:R-:W-:Y:S01]  /*0670*/  ISETP.NE.AND P0, PT, R20, UR5, PT ;  /* 0x0000000514007c0c */ /* 0x000fe2000bf05270 */
[----:B--2---:R-:W-:-:S04]  /*0680*/  FFMA R5, R5, R25, R24 ;  /* 0x0000001905057223 */ /* 0x004fc80000000018 */
[----:B---3--:R-:W-:-:S04]  /*0690*/  FFMA R5, R6, R27, R5 ;  /* 0x0000001b06057223 */ /* 0x008fc80000000005 */
[----:B----4-:R-:W-:-:S04]  /*06a0*/  FFMA R5, R8, R29, R5 ;  /* 0x0000001d08057223 */ /* 0x010fc80000000005 */
[----:B-----5:R-:W-:-:S04]  /*06b0*/  FFMA R5, R10, R28, R5 ;  /* 0x0000001c0a057223 */ /* 0x020fc80000000005 */
[----:B------:R-:W-:-:S04]  /*06c0*/  FFMA R5, R12, R7, R5 ;  /* 0x000000070c057223 */ /* 0x000fc80000000005 */
[----:B------:R-:W-:-:S04]  /*06d0*/  FFMA R5, R14, R4, R5 ;  /* 0x000000040e057223 */ /* 0x000fc80000000005 */
[----:B------:R-:W-:-:S04]  /*06e0*/  FFMA R5, R16, R9, R5 ;  /* 0x0000000910057223 */ /* 0x000fc80000000005 */
[----:B------:R-:W-:Y:S01]  /*06f0*/  FFMA R24, R18, R11, R5 ;  /* 0x0000000b12187223 */ /* 0x000fe20000000005 */
[----:B------:R-:W-:Y:S06]  /*0700*/  @P0 BRA `(.L_x_2) ;  /* 0xfffffff800e00947 */ /* 0x000fec000383ffff */
[----:B------:R-:W-:-:S07]  /*0710*/  IMAD.U32 R6, RZ, RZ, UR5 ;  /* 0x00000005ff067e24 */ /* 0x000fce000f8e00ff */
.L_x_1:
[----:B------:R-:W-:-:S09]  /*0720*/  UISETP.NE.AND UP1, UPT, UR8, URZ, UPT ;  /* 0x000000ff0800728c */ /* 0x000fd2000bf25270 */
[----:B------:R-:W-:Y:S05]  /*0730*/  BRA.U !UP1, `(.L_x_3) ;  /* 0x0000000509787547 */ /* 0x000fea000b800000 */
[----:B------:R-:W-:Y:S02]  /*0740*/  UIADD3 UR10, UPT, UPT, UR8, -0x1, URZ ;  /* 0xffffffff080a7890 */ /* 0x000fe4000fffe0ff */
[----:B------:R-:W-:Y:S02]  /*0750*/  UISETP.NE.AND UP2, UPT, UR9, URZ, UPT ;  /* 0x000000ff0900728c */ /* 0x000fe4000bf45270 */
[----:B------:R-:W-:-:S09]  /*0760*/  UISETP.GE.U32.AND UP1, UPT, UR10, 0x3, UPT ;  /* 0x000000030a00788c */ /* 0x000fd2000bf26070 */
[----:B------:R-:W-:Y:S05]  /*0770*/  BRA.U !UP1, `(.L_x_4) ;  /* 0x0000000109b07547 */ /* 0x000fea000b800000 */
[----:B------:R-:W0:Y:S01]  /*0780*/  LDC.64 R8, c[0x0][0x398] ;  /* 0x0000e600ff087b82 */ /* 0x000e220000000a00 */
[----:B------:R-:W1:Y:S01]  /*0790*/  LDCU UR10, c[0x0][0x390] ;  /* 0x00007200ff0a77ac */ /* 0x000e620008000800 */
[----:B------:R-:W-:Y:S01]  /*07a0*/  IMAD.IADD R10, R23, 0x1, R6 ;  /* 0x00000001170a7824 */ /* 0x000fe200078e0206 */
[----:B------:R-:W-:-:S04]  /*07b0*/  IADD3 R7, PT, PT, R6, UR11, RZ ;  /* 0x0000000b06077c10 */ /* 0x000fc8000fffe0ff */
[----:B------:R-:W-:Y:S01]  /*07c0*/  VIMNMX R11, PT, PT, RZ, R10, !PT ;  /* 0x0000000aff0b7248 */ /* 0x000fe20007fe0100 */
[----:B------:R-:W2:Y:S01]  /*07d0*/  LDC.64 R4, c[0x0][0x380] ;  /* 0x0000e000ff047b82 */ /* 0x000ea20000000a00 */
[----:B------:R-:W-:-:S07]  /*07e0*/  VIADDMNMX R13, R10, 0x1, RZ, !PT ;  /* 0x000000010a0d7846 */ /* 0x000fce00078001ff */
[----:B------:R-:W3:Y:S01]  /*07f0*/  LDC.64 R2, c[0x0][0x398] ;  /* 0x0000e600ff027b82 */ /* 0x000ee20000000a00 */
[----:B-1----:R-:W-:Y:S02]  /*0800*/  ISETP.GE.AND P0, PT, R11, UR10, PT ;  /* 0x0000000a0b007c0c */ /* 0x002fe4000bf06270 */
[----:B------:R-:W-:Y:S02]  /*0810*/  ISETP.GE.AND P1, PT, R13, UR10, PT ;  /* 0x0000000a0d007c0c */ /* 0x000fe4000bf26270 */
[C---:B------:R-:W-:Y:S01]  /*0820*/  VIADDMNMX R14, R10.reuse, 0x2, RZ, !PT ;  /* 0x000000020a0e7846 */ /* 0x040fe200078001ff */
[----:B0-----:R-:W-:Y:S01]  /*0830*/  IMAD.WIDE.U32 R8, R7, 0x4, R8 ;  /* 0x0000000407087825 */ /* 0x001fe200078e0008 */
[----:B------:R-:W-:Y:S02]  /*0840*/  SEL R11, R11, UR6, !P0 ;  /* 0x000000060b0b7c07 */ /* 0x000fe4000c000000 */
[----:B------:R-:W-:Y:S02]  /*0850*/  SEL R13, R13, UR6, !P1 ;  /* 0x000000060d0d7c07 */ /* 0x000fe4000c800000 */
[----:B------:R-:W-:Y:S01]  /*0860*/  VIADDMNMX R15, R10, 0x3, RZ, !PT ;  /* 0x000000030a0f7846 */ /* 0x000fe200078001ff */
[----:B------:R-:W-:Y:S01]  /*0870*/  IMAD R11, R22, UR10, R11 ;  /* 0x0000000a160b7c24 */ /* 0x000fe2000f8e020b */
[----:B------:R-:W-:Y:S01]  /*0880*/  ISETP.GE.AND P0, PT, R14, UR10, PT ;  /* 0x0000000a0e007c0c */ /* 0x000fe2000bf06270 */
[----:B------:R0:W4:Y:S01]  /*0890*/  LDG.E R7, desc[UR12][R8.64] ;  /* 0x0000000c08077981 */ /* 0x000122000c1e1900 */
[----:B------:R-:W-:Y:S01]  /*08a0*/  IADD3 R12, P2, PT, R6, UR11, RZ ;  /* 0x0000000b060c7c10 */ /* 0x000fe2000ff5e0ff */
[----:B--2---:R-:W-:Y:S01]  /*08b0*/  IMAD.WIDE R10, R11, 0x4, R4 ;  /* 0x000000040b0a7825 */ /* 0x004fe200078e0204 */
[----:B------:R-:W-:-:S02]  /*08c0*/  ISETP.GE.AND P1, PT, R15, UR10, PT ;  /* 0x0000000a0f007c0c */ /* 0x000fc4000bf26270 */
[----:B------:R-:W-:Y:S02]  /*08d0*/  IADD3.X R16, PT, PT, RZ, RZ, RZ, P2, !PT ;  /* 0x000000ffff107210 */ /* 0x000fe400017fe4ff */
[----:B------:R-:W-:Y:S01]  /*08e0*/  SEL R15, R15, UR6, !P1 ;  /* 0x000000060f0f7c07 */ /* 0x000fe2000c800000 */
[----:B------:R-:W4:Y:S01]  /*08f0*/  LDG.E R11, desc[UR12][R10.64] ;  /* 0x0000000c0a0b7981 */ /* 0x000f22000c1e1900 */
[----:B---3--:R-:W-:Y:S01]  /*0900*/  LEA R2, P2, R12, R2, 0x2 ;  /* 0x000000020c027211 */ /* 0x008fe200078410ff */
[----:B0-----:R-:W-:Y:S01]  /*0910*/  IMAD R9, R22, UR10, R13 ;  /* 0x0000000a16097c24 */ /* 0x001fe2000f8e020d */
[----:B------:R-:W-:Y:S02]  /*0920*/  SEL R13, R14, UR6, !P0 ;  /* 0x000000060e0d7c07 */ /* 0x000fe4000c000000 */
[----:B------:R-:W-:Y:S01]  /*0930*/  LEA.HI.X R3, R12, R3, R16, 0x2, P2 ;  /* 0x000000030c037211 */ /* 0x000fe200010f1410 */
[----:B------:R-:W-:-:S04]  /*0940*/  IMAD.WIDE R8, R9, 0x4, R4 ;  /* 0x0000000409087825 */ /* 0x000fc800078e0204 */
[C---:B------:R-:W-:Y:S01]  /*0950*/  IMAD R13, R22.reuse, UR10, R13 ;  /* 0x0000000a160d7c24 */ /* 0x040fe2000f8e020d */
[----:B------:R-:W2:Y:S01]  /*0960*/  LDG.E R14, desc[UR12][R2.64+0x4] ;  /* 0x0000040c020e7981 */ /* 0x000ea2000c1e1900 */
[----:B------:R-:W-:Y:S02]  /*0970*/  IMAD R15, R22, UR10, R15 ;  /* 0x0000000a160f7c24 */ /* 0x000fe4000f8e020f */
[--C-:B------:R-:W-:Y:S01]  /*0980*/  IMAD.WIDE R12, R13, 0x4, R4.reuse ;  /* 0x000000040d0c7825 */ /* 0x100fe200078e0204 */
[----:B------:R-:W2:Y:S03]  /*0990*/  LDG.E R8, desc[UR12][R8.64] ;  /* 0x0000000c08087981 */ /* 0x000ea6000c1e1900 */
[----:B------:R-:W-:Y:S01]  /*09a0*/  IMAD.WIDE R4, R15, 0x4, R4 ;  /* 0x000000040f047825 */ /* 0x000fe200078e0204 */
[----:B------:R-:W3:Y:S04]  /*09b0*/  LDG.E R16, desc[UR12][R2.64+0xc] ;  /* 0x00000c0c02107981 */ /* 0x000ee8000c1e1900 */
[----:B------:R-:W5:Y:S04]  /*09c0*/  LDG.E R12, desc[UR12][R12.64] ;  /* 0x0000000c0c0c7981 */ /* 0x000f68000c1e1900 */
[----:B------:R-:W5:Y:S04]  /*09d0*/  LDG.E R15, desc[UR12][R2.64+0x8] ;  /* 0x0000080c020f7981 */ /* 0x000f68000c1e1900 */
[----:B------:R-:W3:Y:S01]  /*09e0*/  LDG.E R4, desc[UR12][R4.64] ;  /* 0x0000000c04047981 */ /* 0x000ee2000c1e1900 */
[----:B------:R-:W-:-:S02]  /*09f0*/  VIADD R6, R6, 0x4 ;  /* 0x0000000406067836 */ /* 0x000fc40000000000 */
[----:B----4-:R-:W-:-:S04]  /*0a00*/  FFMA R7, R11, R7, R24 ;  /* 0x000000070b077223 */ /* 0x010fc80000000018 */
[----:B--2---:R-:W-:-:S04]  /*0a10*/  FFMA R7, R8, R14, R7 ;  /* 0x0000000e08077223 */ /* 0x004fc80000000007 */
[----:B-----5:R-:W-:-:S04]  /*0a20*/  FFMA R7, R12, R15, R7 ;  /* 0x0000000f0c077223 */ /* 0x020fc80000000007 */
[----:B---3--:R-:W-:-:S07]  /*0a30*/  FFMA R24, R4, R16, R7 ;  /* 0x0000001004187223 */ /* 0x008fce0000000007 */
.L_x_4:
[----:B------:R-:W-:Y:S05]  /*0a40*/  BRA.U !UP2, `(.L_x_3) ;  /* 0x000000010ab47547 */ /* 0x000fea000b800000 */
[----:B------:R-:W-:Y:S02]  /*0a50*/  UISETP.NE.AND UP1, UPT, UR9, 0x1, UPT ;  /* 0x000000010900788c */ /* 0x000fe4000bf25270 */
[----:B------:R-:W-:-:S07]  /*0a60*/  ULOP3.LUT UP2, URZ, UR16, 0x1, URZ, 0xc0, !UPT ;  /* 0x0000000110ff7892 */ /* 0x000fce000f84c0ff */
[----:B------:R-:W-:Y:S05]  /*0a70*/  BRA.U !UP1, `(.L_x_5) ;  /* 0x0000000109707547 */ /* 0x000fea000b800000 */
[----:B------:R-:W0:Y:S01]  /*0a80*/  LDCU UR10, c[0x0][0x390] ;  /* 0x00007200ff0a77ac */ /* 0x000e220008000800 */
[----:B------:R-:W1:Y:S01]  /*0a90*/  LDC.64 R8, c[0x0][0x398] ;  /* 0x0000e600ff087b82 */ /* 0x000e620000000a00 */
[----:B------:R-:W-:Y:S01]  /*0aa0*/  IADD3 R7, PT, PT, R23, R6, RZ ;  /* 0x0000000617077210 */ /* 0x000fe20007ffe0ff */
[----:B------:R-:W-:-:S03]  /*0ab0*/  VIADD R11, R6, UR11 ;  /* 0x0000000b060b7c36 */ /* 0x000fc60008000000 */
[----:B------:R-:W-:Y:S02]  /*0ac0*/  VIMNMX R10, PT, PT, RZ, R7, !PT ;  /* 0x00000007ff0a7248 */ /* 0x000fe40007fe0100 */
[----:B------:R-:W-:Y:S01]  /*0ad0*/  VIADDMNMX R12, R7, 0x1, RZ, !PT ;  /* 0x00000001070c7846 */ /* 0x000fe200078001ff */
[----:B------:R-:W2:Y:S08]  /*0ae0*/  LDC.64 R2, c[0x0][0x380] ;  /* 0x0000e000ff027b82 */ /* 0x000eb00000000a00 */
[----:B------:R-:W3:Y:S01]  /*0af0*/  LDC.64 R4, c[0x0][0x398] ;  /* 0x0000e600ff047b82 */ /* 0x000ee20000000a00 */
[----:B0-----:R-:W-:-:S02]  /*0b00*/  ISETP.GE.AND P0, PT, R10, UR10, PT ;  /* 0x0000000a0a007c0c */ /* 0x001fc4000bf06270 */
[----:B------:R-:W-:Y:S02]  /*0b10*/  ISETP.GE.AND P1, PT, R12, UR10, PT ;  /* 0x0000000a0c007c0c */ /* 0x000fe4000bf26270 */
[----:B------:R-:W-:Y:S02]  /*0b20*/  SEL R7, R10, UR6, !P0 ;  /* 0x000000060a077c07 */ /* 0x000fe4000c000000 */
[----:B------:R-:W-:Y:S01]  /*0b30*/  SEL R13, R12, UR6, !P1 ;  /* 0x000000060c0d7c07 */ /* 0x000fe2000c800000 */
[----:B-1----:R-:W-:Y:S01]  /*0b40*/  IMAD.WIDE.U32 R8, R11, 0x4, R8 ;  /* 0x000000040b087825 */ /* 0x002fe200078e0008 */
[----:B------:R-:W-:-:S03]  /*0b50*/  IADD3 R14, P0, PT, R6, UR11, RZ ;  /* 0x0000000b060e7c10 */ /* 0x000fc6000ff1e0ff */
[C---:B------:R-:W-:Y:S01]  /*0b60*/  IMAD R7, R22.reuse, UR10, R7 ;  /* 0x0000000a16077c24 */ /* 0x040fe2000f8e0207 */
[----:B------:R-:W-:Y:S01]  /*0b70*/  IADD3.X R12, PT, PT, RZ, RZ, RZ, P0, !PT ;  /* 0x000000ffff0c7210 */ /* 0x000fe200007fe4ff */
[----:B------:R-:W-:Y:S01]  /*0b80*/  IMAD R13, R22, UR10, R13 ;  /* 0x0000000a160d7c24 */ /* 0x000fe2000f8e020d */
[----:B------:R-:W4:Y:S01]  /*0b90*/  LDG.E R8, desc[UR12][R8.64] ;  /* 0x0000000c08087981 */ /* 0x000f22000c1e1900 */
[----:B--2---:R-:W-:-:S04]  /*0ba0*/  IMAD.WIDE R10, R7, 0x4, R2 ;  /* 0x00000004070a7825 */ /* 0x004fc800078e0202 */
[----:B------:R-:W-:Y:S02]  /*0bb0*/  IMAD.WIDE R2, R13, 0x4, R2 ;  /* 0x000000040d027825 */ /* 0x000fe400078e0202 */
[----:B------:R-:W4:Y:S01]  /*0bc0*/  LDG.E R11, desc[UR12][R10.64] ;  /* 0x0000000c0a0b7981 */ /* 0x000f22000c1e1900 */
[----:B---3--:R-:W-:-:S03]  /*0bd0*/  LEA R4, P0, R14, R4, 0x2 ;  /* 0x000000040e047211 */ /* 0x008fc600078010ff */
[----:B------:R-:W2:Y:S01]  /*0be0*/  LDG.E R3, desc[UR12][R2.64] ;  /* 0x0000000c02037981 */ /* 0x000ea2000c1e1900 */
[----:B------:R-:W-:-:S05]  /*0bf0*/  LEA.HI.X R5, R14, R5, R12, 0x2, P0 ;  /* 0x000000050e057211 */ /* 0x000fca00000f140c */
[----:B------:R-:W2:Y:S01]  /*0c00*/  LDG.E R4, desc[UR12][R4.64+0x4] ;  /* 0x0000040c04047981 */ /* 0x000ea2000c1e1900 */
[----:B------:R-:W-:Y:S02]  /*0c10*/  VIADD R6, R6, 0x2 ;  /* 0x0000000206067836 */ /* 0x000fe40000000000 */
[----:B----4-:R-:W-:-:S04]  /*0c20*/  FFMA R24, R11, R8, R24 ;  /* 0x000000080b187223 */ /* 0x010fc80000000018 */
[----:B--2---:R-:W-:-:S07]  /*0c30*/  FFMA R24, R3, R4, R24 ;  /* 0x0000000403187223 */ /* 0x004fce0000000018 */
.L_x_5:
[----:B------:R-:W-:Y:S05]  /*0c40*/  BRA.U !UP2, `(.L_x_3) ;  /* 0x000000010a347547 */ /* 0x000fea000b800000 */
[----:B------:R-:W0:Y:S01]  /*0c50*/  LDCU UR10, c[0x0][0x390] ;  /* 0x00007200ff0a77ac */ /* 0x000e220008000800 */
[----:B------:R-:W1:Y:S01]  /*0c60*/  LDC.64 R4, c[0x0][0x398] ;  /* 0x0000e600ff047b82 */ /* 0x000e620000000a00 */
[----:B------:R-:W-:Y:S02]  /*0c70*/  VIADDMNMX R7, R23, R6, RZ, !PT ;  /* 0x0000000617077246 */ /* 0x000fe400078001ff */
[----:B------:R-:W-:-:S05]  /*0c80*/  IADD3 R9, PT, PT, R6, UR11, RZ ;  /* 0x0000000b06097c10 */ /* 0x000fca000fffe0ff */
[----:B------:R-:W2:Y:S01]  /*0c90*/  LDC.64 R2, c[0x0][0x380] ;  /* 0x0000e000ff027b82 */ /* 0x000ea20000000a00 */
[----:B0-----:R-:W-:-:S04]  /*0ca0*/  ISETP.GE.AND P0, PT, R7, UR10, PT ;  /* 0x0000000a07007c0c */ /* 0x001fc8000bf06270 */
[----:B------:R-:W-:Y:S01]  /*0cb0*/  SEL R7, R7, UR6, !P0 ;  /* 0x0000000607077c07 */ /* 0x000fe2000c000000 */
[----:B-1----:R-:W-:-:S04]  /*0cc0*/  IMAD.WIDE.U32 R4, R9, 0x4, R4 ;  /* 0x0000000409047825 */ /* 0x002fc800078e0004 */
[----:B------:R-:W-:Y:S02]  /*0cd0*/  IMAD R7, R22, UR10, R7 ;  /* 0x0000000a16077c24 */ /* 0x000fe4000f8e0207 */
[----:B------:R-:W3:Y:S02]  /*0ce0*/  LDG.E R4, desc[UR12][R4.64] ;  /* 0x0000000c04047981 */ /* 0x000ee4000c1e1900 */
[----:B--2---:R-:W-:-:S06]  /*0cf0*/  IMAD.WIDE R2, R7, 0x4, R2 ;  /* 0x0000000407027825 */ /* 0x004fcc00078e0202 */
[----:B------:R-:W3:Y:S02]  /*0d00*/  LDG.E R3, desc[UR12][R2.64] ;  /* 0x0000000c02037981 */ /* 0x000ee4000c1e1900 */
[----:B---3--:R-:W-:-:S07]  /*0d10*/  FFMA R24, R3, R4, R24 ;  /* 0x0000000403187223 */ /* 0x008fce0000000018 */
.L_x_3:
[----:B------:R-:W-:Y:S05]  /*0d20*/  BRA.U UP0, `(.L_x_6) ;  /* 0xfffffff500247547 */ /* 0x000fea000b83ffff */
.L_x_0:
[----:B------:R-:W0:Y:S01]  /*0d30*/  LDC.64 R2, c[0x0][0x388] ;  /* 0x0000e200ff027b82 */ /* 0x000e220000000a00 */
[----:B------:R-:W1:Y:S02]  /*0d40*/  LDCU UR4, c[0x0][0x390] ;  /* 0x00007200ff0477ac */ /* 0x000e640008000800 */
[----:B-1----:R-:W-:-:S04]  /*0d50*/  IMAD R21, R0, UR4, R21 ;  /* 0x0000000400157c24 */ /* 0x002fc8000f8e0215 */
[----:B0-----:R-:W-:-:S05]  /*0d60*/  IMAD.WIDE R2, R21, 0x4, R2 ;  /* 0x0000000415027825 */ /* 0x001fca00078e0202 */
[----:B------:R-:W-:Y:S01]  /*0d70*/  STG.E desc[UR12][R2.64], R24 ;  /* 0x0000001802007986 */ /* 0x000fe2000c10190c */
[----:B------:R-:W-:Y:S05]  /*0d80*/  EXIT ;  /* 0x000000000000794d */ /* 0x000fea0003800000 */
.L_x_7:
[----:B------:R-:W-:-:S00]  /*0d90*/  BRA `(.L_x_7) ;  /* 0xfffffffc00fc7947 */ /* 0x000fc0000383ffff */
[----:B------:R-:W-:-:S00]  /*0da0*/  NOP ;  /* 0x0000000000007918 */ /* 0x000fc00000000000 */
        /* <DEDUP_REMOVED lines=13> */
.L_x_8:


//--------------------- .nv.shared.reserved.0     --------------------------
	.section	.nv.shared.reserved.0,"aw",@nobits
	.weak		__nv_reservedSMEM_offset_0_alias
	.size		__nv_reservedSMEM_offset_0_alias, 0, 64
	.other		__nv_reservedSMEM_offset_0_alias,@"STO_CUDA_RESERVED_SHARED STV_DEFAULT"
__nv_reservedSMEM_offset_0_alias:
	.zero		0
	.zero		64


//--------------------- .nv.constant0._Z16imageConvolutionPfS_iiS_i --------------------------
	.section	.nv.constant0._Z16imageConvolutionPfS_iiS_i,"a",@progbits
	.sectionflags	@""
	.align	4
.nv.constant0._Z16imageConvolutionPfS_iiS_i:
	.zero		932


//--------------------- SYMBOLS --------------------------

	.type		.nv.reservedSmem.offset0,@object
	.size		.nv.reservedSmem.offset0,0x4
